	.headerflags	@"EF_CUDA_TEXMODE_UNIFIED EF_CUDA_64BIT_ADDRESS EF_CUDA_ACCELERATORS EF_CUDA_SM90 EF_CUDA_VIRTUAL_SM(EF_CUDA_SM90)"
	.elftype	@"ET_EXEC"


//--------------------- .nv.info                  --------------------------
	.section	.nv.info,"",@"SHT_CUDA_INFO"
	.align	4


	//----- nvinfo : EIATTR_REGCOUNT
	.align		4
        /*0000*/ 	.byte	0x04, 0x2f
        /*0002*/ 	.short	(.L_3 - .L_2)
	.align		4
.L_2:
        /*0004*/ 	.word	index@(triton_poi_fused_clamp_min_neg_pow_sqrt_sub_sum_0)
        /*0008*/ 	.word	0x00000012


	//----- nvinfo : EIATTR_MIN_STACK_SIZE
	.align		4
.L_3:
        /*000c*/ 	.byte	0x04, 0x12
        /*000e*/ 	.short	(.L_5 - .L_4)
	.align		4
.L_4:
        /*0010*/ 	.word	index@(triton_poi_fused_clamp_min_neg_pow_sqrt_sub_sum_0)
        /*0014*/ 	.word	0x00000000


	//----- nvinfo : EIATTR_FRAME_SIZE
	.align		4
.L_5:
        /*0018*/ 	.byte	0x04, 0x11
        /*001a*/ 	.short	(.L_7 - .L_6)
	.align		4
.L_6:
        /*001c*/ 	.word	index@(triton_poi_fused_clamp_min_neg_pow_sqrt_sub_sum_0)
        /*0020*/ 	.word	0x00000000


	//----- nvinfo : EIATTR_MIN_STACK_SIZE
	.align		4
.L_7:
        /*0024*/ 	.byte	0x04, 0x12
        /*0026*/ 	.short	(.L_9 - .L_8)
	.align		4
.L_8:
        /*0028*/ 	.word	index@(triton_poi_fused_clamp_min_neg_pow_sqrt_sub_sum_0)
        /*002c*/ 	.word	0x00000000
.L_9:


//--------------------- .nv.info.triton_poi_fused_clamp_min_neg_pow_sqrt_sub_sum_0 --------------------------
	.section	.nv.info.triton_poi_fused_clamp_min_neg_pow_sqrt_sub_sum_0,"",@"SHT_CUDA_INFO"
	.sectionflags	@""
	.align	4


	//----- nvinfo : EIATTR_CUDA_API_VERSION
	.align		4
        /*0000*/ 	.byte	0x04, 0x37
        /*0002*/ 	.short	(.L_11 - .L_10)
.L_10:
        /*0004*/ 	.word	0x0000007c


	//----- nvinfo : EIATTR_KPARAM_INFO
	.align		4
.L_11:
        /*0008*/ 	.byte	0x04, 0x17
        /*000a*/ 	.short	(.L_13 - .L_12)
.L_12:
        /*000c*/ 	.word	0x00000000
        /*0010*/ 	.short	0x0003
        /*0012*/ 	.short	0x0018
        /*0014*/ 	.byte	0x00, 0xf0, 0x11, 0x00


	//----- nvinfo : EIATTR_KPARAM_INFO
	.align		4
.L_13:
        /*0018*/ 	.byte	0x04, 0x17
        /*001a*/ 	.short	(.L_15 - .L_14)
.L_14:
        /*001c*/ 	.word	0x00000000
        /*0020*/ 	.short	0x0002
        /*0022*/ 	.short	0x0010
        /*0024*/ 	.byte	0x00, 0xf4, 0x21, 0x00


	//----- nvinfo : EIATTR_KPARAM_INFO
	.align		4
.L_15:
        /*0028*/ 	.byte	0x04, 0x17
        /*002a*/ 	.short	(.L_17 - .L_16)
.L_16:
        /*002c*/ 	.word	0x00000000
        /*0030*/ 	.short	0x0001
        /*0032*/ 	.short	0x0008
        /*0034*/ 	.byte	0x00, 0xf4, 0x21, 0x00


	//----- nvinfo : EIATTR_KPARAM_INFO
	.align		4
.L_17:
        /*0038*/ 	.byte	0x04, 0x17
        /*003a*/ 	.short	(.L_19 - .L_18)
.L_18:
        /*003c*/ 	.word	0x00000000
        /*0040*/ 	.short	0x0000
        /*0042*/ 	.short	0x0000
        /*0044*/ 	.byte	0x00, 0xf4, 0x21, 0x00


	//----- nvinfo : EIATTR_SPARSE_MMA_MASK
	.align		4
.L_19:
        /*0048*/ 	.byte	0x03, 0x50
        /*004a*/ 	.short	0x0000


	//----- nvinfo : EIATTR_MAXREG_COUNT
	.align		4
        /*004c*/ 	.byte	0x03, 0x1b
        /*004e*/ 	.short	0x00ff


	//----- nvinfo : EIATTR_EXIT_INSTR_OFFSETS
	.align		4
        /*0050*/ 	.byte	0x04, 0x1c
        /*0052*/ 	.short	(.L_21 - .L_20)


	//   ....[0]....
.L_20:
        /*0054*/ 	.word	0x000002b0


	//   ....[1]....
        /*0058*/ 	.word	0x000002d0


	//----- nvinfo : EIATTR_REQNTID
	.align		4
.L_21:
        /*005c*/ 	.byte	0x04, 0x10
        /*005e*/ 	.short	(.L_23 - .L_22)
.L_22:
        /*0060*/ 	.word	0x00000020
        /*0064*/ 	.word	0x00000001
        /*0068*/ 	.word	0x00000001


	//----- nvinfo : EIATTR_CBANK_PARAM_SIZE
	.align		4
.L_23:
        /*006c*/ 	.byte	0x03, 0x19
        /*006e*/ 	.short	0x001c


	//----- nvinfo : EIATTR_PARAM_CBANK
	.align		4
        /*0070*/ 	.byte	0x04, 0x0a
        /*0072*/ 	.short	(.L_25 - .L_24)
	.align		4
.L_24:
        /*0074*/ 	.word	index@(.nv.constant0.triton_poi_fused_clamp_min_neg_pow_sqrt_sub_sum_0)
        /*0078*/ 	.short	0x0210
        /*007a*/ 	.short	0x001c


	//----- nvinfo : EIATTR_SW_WAR
	.align		4
.L_25:
        /*007c*/ 	.byte	0x04, 0x36
        /*007e*/ 	.short	(.L_27 - .L_26)
.L_26:
        /*0080*/ 	.word	0x00000008
.L_27:


//--------------------- .nv.callgraph             --------------------------
	.section	.nv.callgraph,"",@"SHT_CUDA_CALLGRAPH"
	.align	4
	.sectionentsize	8
	.align		4
        /*0000*/ 	.word	0x00000000
	.align		4
        /*0004*/ 	.word	0xffffffff
	.align		4
        /*0008*/ 	.word	0x00000000
	.align		4
        /*000c*/ 	.word	0xfffffffe
	.align		4
        /*0010*/ 	.word	0x00000000
	.align		4
        /*0014*/ 	.word	0xfffffffd
	.align		4
        /*0018*/ 	.word	0x00000000
	.align		4
        /*001c*/ 	.word	0xfffffffc


//--------------------- .nv.constant4             --------------------------
	.section	.nv.constant4,"a",@progbits
	.align	8
	.align		8
.nv.constant4:
        /*0000*/ 	.dword	_$_str
	.align		8
        /*0008*/ 	.dword	_$_str_$_2


//--------------------- .text.triton_poi_fused_clamp_min_neg_pow_sqrt_sub_sum_0 --------------------------
	.section	.text.triton_poi_fused_clamp_min_neg_pow_sqrt_sub_sum_0,"ax",@progbits
	.align	128
        .global         triton_poi_fused_clamp_min_neg_pow_sqrt_sub_sum_0
        .type           triton_poi_fused_clamp_min_neg_pow_sqrt_sub_sum_0,@function
        .size           triton_poi_fused_clamp_min_neg_pow_sqrt_sub_sum_0,(.L_x_1 - triton_poi_fused_clamp_min_neg_pow_sqrt_sub_sum_0)
        .other          triton_poi_fused_clamp_min_neg_pow_sqrt_sub_sum_0,@"STO_CUDA_ENTRY STV_DEFAULT"
triton_poi_fused_clamp_min_neg_pow_sqrt_sub_sum_0:
.text.triton_poi_fused_clamp_min_neg_pow_sqrt_sub_sum_0:
[----:B------:R-:W0:Y:S02]  /*0000*/  LDC R1, c[0x0][0x28] ;  /* 0x00000a00ff017b82 */ /* 0x000e240000000800 */
[----:B------:R-:W1:Y:S01]  /*0010*/  S2R R12, SR_TID.X ;  /* 0x00000000000c7919 */ /* 0x000e620000002100 */
[----:B------:R-:W2:Y:S01]  /*0020*/  LDC.64 R2, c[0x0][0x210] ;  /* 0x00008400ff027b82 */ /* 0x000ea20000000a00 */
[----:B------:R-:W-:Y:S01]  /*0030*/  HFMA2.MMA R6, -RZ, RZ, 0, 0 ;  /* 0x00000000ff067435 */ /* 0x000fe200000001ff */
[----:B------:R-:W-:Y:S01]  /*0040*/  CS2R R10, SRZ ;  /* 0x00000000000a7805 */ /* 0x000fe2000001ff00 */
[----:B------:R-:W3:Y:S01]  /*0050*/  S2R R7, SR_CTAID.X ;  /* 0x0000000000077919 */ /* 0x000ee20000002500 */
[----:B------:R-:W-:-:S04]  /*0060*/  ULDC.64 UR4, c[0x0][0x208] ;  /* 0x0000820000047ab9 */ /* 0x000fc80000000a00 */
[----:B------:R-:W4:Y:S01]  /*0070*/  LDC.64 R4, c[0x0][0x218] ;  /* 0x00008600ff047b82 */ /* 0x000f220000000a00 */
[----:B------:R-:W-:Y:S01]  /*0080*/  HFMA2.MMA R13, -RZ, RZ, 0, 0 ;  /* 0x00000000ff0d7435 */ /* 0x000fe200000001ff */
[----:B-1----:R-:W-:-:S04]  /*0090*/  LOP3.LUT R0, R12, 0xf, RZ, 0xc0, !PT ;  /* 0x0000000f0c007812 */ /* 0x002fc800078ec0ff */
[----:B---3--:R-:W-:Y:S02]  /*00a0*/  LEA R7, R7, R0, 0x4 ;  /* 0x0000000007077211 */ /* 0x008fe400078e20ff */
[----:B------:R-:W-:Y:S02]  /*00b0*/  MOV R0, RZ ;  /* 0x000000ff00007202 */ /* 0x000fe40000000f00 */
[C---:B------:R-:W-:Y:S02]  /*00c0*/  ISETP.GE.AND P0, PT, R7.reuse, 0x10, PT ;  /* 0x000000100700780c */ /* 0x040fe40003f06270 */
[----:B------:R-:W-:-:S05]  /*00d0*/  SHF.L.U32 R9, R7, 0x2, RZ ;  /* 0x0000000207097819 */ /* 0x000fca00000006ff */
[----:B--2---:R-:W-:-:S04]  /*00e0*/  IMAD.WIDE R2, R9, 0x4, R2 ;  /* 0x0000000409027825 */ /* 0x004fc800078e0202 */
[----:B----4-:R-:W-:Y:S01]  /*00f0*/  IMAD.WIDE R4, R9, 0x4, R4 ;  /* 0x0000000409047825 */ /* 0x010fe200078e0204 */
[----:B------:R-:W-:Y:S01]  /*0100*/  CS2R R8, SRZ ;  /* 0x0000000000087805 */ /* 0x000fe2000001ff00 */
[----:B------:R-:W2:Y:S04]  /*0110*/  @!P0 LDG.E.EL R6, desc[UR4][R2.64+0x4] ;  /* 0x0000040402068981 */ /* 0x000ea8000c2e1900 */
[----:B------:R-:W2:Y:S01]  /*0120*/  @!P0 LDG.E.EL R11, desc[UR4][R4.64+0x4] ;  /* 0x00000404040b8981 */ /* 0x000ea2000c2e1900 */
[----:B------:R-:W-:-:S03]  /*0130*/  MOV R15, RZ ;  /* 0x000000ff000f7202 */ /* 0x000fc60000000f00 */
[----:B------:R-:W3:Y:S04]  /*0140*/  @!P0 LDG.E.EL R0, desc[UR4][R2.64] ;  /* 0x0000000402008981 */ /* 0x000ee8000c2e1900 */
[----:B------:R-:W3:Y:S04]  /*0150*/  @!P0 LDG.E.EL R9, desc[UR4][R4.64] ;  /* 0x0000000404098981 */ /* 0x000ee8000c2e1900 */
[----:B------:R-:W4:Y:S04]  /*0160*/  @!P0 LDG.E.EL R8, desc[UR4][R2.64+0x8] ;  /* 0x0000080402088981 */ /* 0x000f28000c2e1900 */
[----:B------:R-:W4:Y:S04]  /*0170*/  @!P0 LDG.E.EL R13, desc[UR4][R4.64+0x8] ;  /* 0x00000804040d8981 */ /* 0x000f28000c2e1900 */
[----:B------:R1:W5:Y:S04]  /*0180*/  @!P0 LDG.E.EL R10, desc[UR4][R2.64+0xc] ;  /* 0x00000c04020a8981 */ /* 0x000368000c2e1900 */
[----:B------:R-:W5:Y:S01]  /*0190*/  @!P0 LDG.E.EL R15, desc[UR4][R4.64+0xc] ;  /* 0x00000c04040f8981 */ /* 0x000f62000c2e1900 */
[----:B-1----:R-:W1:Y:S02]  /*01a0*/  LDC.64 R2, c[0x0][0x220] ;  /* 0x00008800ff027b82 */ /* 0x002e640000000a00 */
[----:B-1----:R-:W-:-:S04]  /*01b0*/  IMAD.WIDE R2, R7, 0x4, R2 ;  /* 0x0000000407027825 */ /* 0x002fc800078e0202 */
[----:B--2---:R-:W-:Y:S01]  /*01c0*/  FADD R6, -R11, R6 ;  /* 0x000000060b067221 */ /* 0x004fe20000000100 */
[----:B---3--:R-:W-:-:S03]  /*01d0*/  FADD R0, -R9, R0 ;  /* 0x0000000009007221 */ /* 0x008fc60000000100 */
[----:B------:R-:W-:-:S04]  /*01e0*/  FMUL R9, R6, R6 ;  /* 0x0000000606097220 */ /* 0x000fc80000400000 */
[----:B------:R-:W-:Y:S01]  /*01f0*/  FFMA R9, R0, R0, R9 ;  /* 0x0000000000097223 */ /* 0x000fe20000000009 */
[----:B----4-:R-:W-:-:S04]  /*0200*/  FADD R8, -R13, R8 ;  /* 0x000000080d087221 */ /* 0x010fc80000000100 */
[----:B------:R-:W-:Y:S01]  /*0210*/  FFMA R9, R8, R8, R9 ;  /* 0x0000000808097223 */ /* 0x000fe20000000009 */
[----:B-----5:R-:W-:-:S04]  /*0220*/  FADD R10, -R15, R10 ;  /* 0x0000000a0f0a7221 */ /* 0x020fc80000000100 */
[----:B------:R-:W-:-:S05]  /*0230*/  FFMA R9, R10, R10, R9 ;  /* 0x0000000a0a097223 */ /* 0x000fca0000000009 */
[C---:B------:R-:W-:Y:S02]  /*0240*/  FSETP.GT.AND P0, PT, R9.reuse, 1.000000003171076851e-30, PT ;  /* 0x0da242600900780b */ /* 0x040fe40003f04000 */
[----:B------:R-:W-:-:S11]  /*0250*/  FSETP.NAN.AND P1, PT, R9, R9, PT ;  /* 0x000000090900720b */ /* 0x000fd60003f28000 */
[----:B------:R-:W-:Y:S02]  /*0260*/  @!P0 FSEL R9, R9, 1.000000003171076851e-30, P1 ;  /* 0x0da2426009098808 */ /* 0x000fe40000800000 */
[----:B------:R-:W-:-:S04]  /*0270*/  LOP3.LUT P0, RZ, R12, 0x10, RZ, 0xc0, !PT ;  /* 0x000000100cff7812 */ /* 0x000fc8000780c0ff */
[----:B------:R-:W1:Y:S01]  /*0280*/  MUFU.SQRT R9, R9 ;  /* 0x0000000900097308 */ /* 0x000e620000002000 */
[----:B------:R-:W-:Y:S01]  /*0290*/  ISETP.LT.AND P0, PT, R7, 0x10, !P0 ;  /* 0x000000100700780c */ /* 0x000fe20004701270 */
[----:B-1----:R-:W-:-:S12]  /*02a0*/  FADD R5, RZ, -R9 ;  /* 0x80000009ff057221 */ /* 0x002fd80000000000 */
[----:B------:R-:W-:Y:S05]  /*02b0*/  @!P0 EXIT ;  /* 0x000000000000894d */ /* 0x000fea0003800000 */
[----:B------:R-:W-:Y:S01]  /*02c0*/  STG.E desc[UR4][R2.64], R5 ;  /* 0x0000000502007986 */ /* 0x000fe2000c101904 */
[----:B------:R-:W-:Y:S05]  /*02d0*/  EXIT ;  /* 0x000000000000794d */ /* 0x000fea0003800000 */
.L_x_0:
[----:B------:R-:W-:-:S00]  /*02e0*/  BRA `(.L_x_0) ;  /* 0xfffffffc00fc7947 */ /* 0x000fc0000383ffff */
[----:B------:R-:W-:-:S00]  /*02f0*/  NOP ;  /* 0x0000000000007918 */ /* 0x000fc00000000000 */
        /* <DEDUP_REMOVED lines=8> */
.L_x_1:


//--------------------- .nv.global.init           --------------------------
	.section	.nv.global.init,"aw",@progbits
.nv.global.init:
	.type		_$_str,@object
	.size		_$_str,(_$_str_$_2 - _$_str)
_$_str:
        /*0000*/ 	.byte	0x5f, 0x5f, 0x43, 0x55, 0x44, 0x41, 0x5f, 0x46, 0x54, 0x5a, 0x00
	.type		_$_str_$_2,@object
	.size		_$_str_$_2,(.L_1 - _$_str_$_2)
_$_str_$_2:
        /*000b*/ 	.byte	0x5f, 0x5f, 0x43, 0x55, 0x44, 0x41, 0x5f, 0x50, 0x52, 0x45, 0x43, 0x5f, 0x53, 0x51, 0x52, 0x54
        /*001b*/ 	.byte	0x00
.L_1:


//--------------------- .nv.constant0.triton_poi_fused_clamp_min_neg_pow_sqrt_sub_sum_0 --------------------------
	.section	.nv.constant0.triton_poi_fused_clamp_min_neg_pow_sqrt_sub_sum_0,"a",@progbits
	.sectionflags	@""
	.align	4
.nv.constant0.triton_poi_fused_clamp_min_neg_pow_sqrt_sub_sum_0:
	.zero		556
